//
// Generated by NVIDIA NVVM Compiler
//
// Compiler Build ID: CL-36424714
// Cuda compilation tools, release 13.0, V13.0.88
// Based on NVVM 20.0.0
//

.version 9.0
.target sm_100
.address_size 64

	// .globl	_Z13simple_kernelPf
.const .align 4 .b8 const_angle[1440];
.const .align 4 .f32 const_one;

.visible .entry _Z13simple_kernelPf(
	.param .u64 .ptr .align 1 _Z13simple_kernelPf_param_0
)
{
	.reg .pred 	%p<2>;
	.reg .b32 	%r<5>;
	.reg .b32 	%f<2>;
	.reg .b64 	%rd<7>;

	ld.param.u64 	%rd1, [_Z13simple_kernelPf_param_0];
	mov.u32 	%r2, %ctaid.x;
	mov.u32 	%r3, %ntid.x;
	mov.u32 	%r4, %tid.x;
	mad.lo.s32 	%r1, %r2, %r3, %r4;
	setp.gt.s32 	%p1, %r1, 359;
	@%p1 bra 	$L__BB0_2;
	cvta.to.global.u64 	%rd2, %rd1;
	mul.wide.s32 	%rd3, %r1, 4;
	mov.u64 	%rd4, const_angle;
	add.s64 	%rd5, %rd4, %rd3;
	ld.const.f32 	%f1, [%rd5];
	add.s64 	%rd6, %rd2, %rd3;
	st.global.f32 	[%rd6], %f1;
$L__BB0_2:
	ret;

}
	// .globl	_Z17simple_kernel_onePf
.visible .entry _Z17simple_kernel_onePf(
	.param .u64 .ptr .align 1 _Z17simple_kernel_onePf_param_0
)
{
	.reg .pred 	%p<2>;
	.reg .b32 	%r<5>;
	.reg .b32 	%f<2>;
	.reg .b64 	%rd<5>;

	ld.param.u64 	%rd1, [_Z17simple_kernel_onePf_param_0];
	mov.u32 	%r2, %ctaid.x;
	mov.u32 	%r3, %ntid.x;
	mov.u32 	%r4, %tid.x;
	mad.lo.s32 	%r1, %r2, %r3, %r4;
	setp.gt.s32 	%p1, %r1, 359;
	@%p1 bra 	$L__BB1_2;
	cvta.to.global.u64 	%rd2, %rd1;
	ld.const.f32 	%f1, [const_one];
	mul.wide.s32 	%rd3, %r1, 4;
	add.s64 	%rd4, %rd2, %rd3;
	st.global.f32 	[%rd4], %f1;
$L__BB1_2:
	ret;

}


// ===== COMPILED SASS (sm_100) =====

	.target	sm_100

	.elftype	@"ET_EXEC"


//--------------------- .note.nv.tkinfo           --------------------------
	.section	.note.nv.tkinfo,"",@"SHT_NOTE"
	.sectionflags	@"SHF_NOTE_NV_TKINFO"
	.tkinfo
        /*0018*/ 	.word	0x00000002
        /*0030*/ 	.string	""
        /*0030*/ 	.string	"ptxas"
        /*0030*/ 	.string	"Cuda compilation tools, release 13.0, V13.0.88"
        /*0030*/ 	.string	"Build cuda_13.0.r13.0/compiler.36424714_0"
        /*0030*/ 	.string	"-arch sm_100 -m 64 "



//--------------------- .note.nv.cuinfo           --------------------------
	.section	.note.nv.cuinfo,"",@"SHT_NOTE"
	.sectionflags	@"SHF_NOTE_NV_CUINFO"
        /*0018*/ 	.short	0x0002
        /*001a*/ 	.short	0x0064
        /*001c*/ 	.short	0x0082
	.zero		2


//--------------------- .nv.info                  --------------------------
	.section	.nv.info,"",@"SHT_CUDA_INFO"
	.align	4


	//----- nvinfo : EIATTR_REGCOUNT
	.align		4
        /*0000*/ 	.byte	0x04, 0x2f
        /*0002*/ 	.short	(.L_3 - .L_2)
	.align		4
.L_2:
        /*0004*/ 	.word	index@(_Z13simple_kernelPf)
        /*0008*/ 	.word	0x00000008


	//----- nvinfo : EIATTR_FRAME_SIZE
	.align		4
.L_3:
        /*000c*/ 	.byte	0x04, 0x11
        /*000e*/ 	.short	(.L_5 - .L_4)
	.align		4
.L_4:
        /*0010*/ 	.word	index@(_Z13simple_kernelPf)
        /*0014*/ 	.word	0x00000000


	//----- nvinfo : EIATTR_REGCOUNT
	.align		4
.L_5:
        /*0018*/ 	.byte	0x04, 0x2f
        /*001a*/ 	.short	(.L_7 - .L_6)
	.align		4
.L_6:
        /*001c*/ 	.word	index@(_Z17simple_kernel_onePf)
        /*0020*/ 	.word	0x0000000a


	//----- nvinfo : EIATTR_FRAME_SIZE
	.align		4
.L_7:
        /*0024*/ 	.byte	0x04, 0x11
        /*0026*/ 	.short	(.L_9 - .L_8)
	.align		4
.L_8:
        /*0028*/ 	.word	index@(_Z17simple_kernel_onePf)
        /*002c*/ 	.word	0x00000000


	//----- nvinfo : EIATTR_MIN_STACK_SIZE
	.align		4
.L_9:
        /*0030*/ 	.byte	0x04, 0x12
        /*0032*/ 	.short	(.L_11 - .L_10)
	.align		4
.L_10:
        /*0034*/ 	.word	index@(_Z17simple_kernel_onePf)
        /*0038*/ 	.word	0x00000000


	//----- nvinfo : EIATTR_MIN_STACK_SIZE
	.align		4
.L_11:
        /*003c*/ 	.byte	0x04, 0x12
        /*003e*/ 	.short	(.L_13 - .L_12)
	.align		4
.L_12:
        /*0040*/ 	.word	index@(_Z13simple_kernelPf)
        /*0044*/ 	.word	0x00000000
.L_13:


//--------------------- .nv.compat                --------------------------
	.section	.nv.compat,"",@"SHT_CUDA_COMPAT_INFO"
	.align	4
        /*0000*/ 	.byte	0x02, 0x09, 0x00, 0x00, 0x02, 0x02, 0x01, 0x00, 0x02, 0x05, 0x05, 0x00, 0x03, 0x07, 0x01, 0x01
        /*0010*/ 	.byte	0x02, 0x03, 0x00, 0x00, 0x02, 0x06, 0x01, 0x00, 0x04, 0x0b, 0x08, 0x00, 0x09, 0x00, 0x00, 0x00
        /*0020*/ 	.byte	0x00, 0x00, 0x00, 0x00


//--------------------- .nv.info._Z17simple_kernel_onePf --------------------------
	.section	.nv.info._Z17simple_kernel_onePf,"",@"SHT_CUDA_INFO"
	.sectionflags	@""
	.align	4


	//----- nvinfo : EIATTR_CUDA_API_VERSION
	.align		4
        /*0000*/ 	.byte	0x04, 0x37
        /*0002*/ 	.short	(.L_15 - .L_14)
.L_14:
        /*0004*/ 	.word	0x00000082


	//----- nvinfo : EIATTR_KPARAM_INFO
	.align		4
.L_15:
        /*0008*/ 	.byte	0x04, 0x17
        /*000a*/ 	.short	(.L_17 - .L_16)
.L_16:
        /*000c*/ 	.word	0x00000000
        /*0010*/ 	.short	0x0000
        /*0012*/ 	.short	0x0000
        /*0014*/ 	.byte	0x00, 0xf5, 0x21, 0x00


	//----- nvinfo : EIATTR_SPARSE_MMA_MASK
	.align		4
.L_17:
        /*0018*/ 	.byte	0x03, 0x50
        /*001a*/ 	.short	0x0000


	//----- nvinfo : EIATTR_MAXREG_COUNT
	.align		4
        /*001c*/ 	.byte	0x03, 0x1b
        /*001e*/ 	.short	0x00ff


	//----- nvinfo : EIATTR_MERCURY_ISA_VERSION
	.align		4
        /*0020*/ 	.byte	0x03, 0x5f
        /*0022*/ 	.short	0x0101


	//----- nvinfo : EIATTR_VRC_CTA_INIT_COUNT
	.align		4
        /*0024*/ 	.byte	0x02, 0x4a
	.zero		1
	.zero		1


	//----- nvinfo : EIATTR_EXIT_INSTR_OFFSETS
	.align		4
        /*0028*/ 	.byte	0x04, 0x1c
        /*002a*/ 	.short	(.L_19 - .L_18)


	//   ....[0]....
.L_18:
        /*002c*/ 	.word	0x00000060


	//   ....[1]....
        /*0030*/ 	.word	0x000000c0


	//----- nvinfo : EIATTR_CBANK_PARAM_SIZE
	.align		4
.L_19:
        /*0034*/ 	.byte	0x03, 0x19
        /*0036*/ 	.short	0x0008


	//----- nvinfo : EIATTR_PARAM_CBANK
	.align		4
        /*0038*/ 	.byte	0x04, 0x0a
        /*003a*/ 	.short	(.L_21 - .L_20)
	.align		4
.L_20:
        /*003c*/ 	.word	index@(.nv.constant0._Z17simple_kernel_onePf)
        /*0040*/ 	.short	0x0380
        /*0042*/ 	.short	0x0008


	//----- nvinfo : EIATTR_SW_WAR
	.align		4
.L_21:
        /*0044*/ 	.byte	0x04, 0x36
        /*0046*/ 	.short	(.L_23 - .L_22)
.L_22:
        /*0048*/ 	.word	0x00000008
.L_23:


//--------------------- .nv.info._Z13simple_kernelPf --------------------------
	.section	.nv.info._Z13simple_kernelPf,"",@"SHT_CUDA_INFO"
	.sectionflags	@""
	.align	4


	//----- nvinfo : EIATTR_CUDA_API_VERSION
	.align		4
        /*0000*/ 	.byte	0x04, 0x37
        /*0002*/ 	.short	(.L_25 - .L_24)
.L_24:
        /*0004*/ 	.word	0x00000082


	//----- nvinfo : EIATTR_KPARAM_INFO
	.align		4
.L_25:
        /*0008*/ 	.byte	0x04, 0x17
        /*000a*/ 	.short	(.L_27 - .L_26)
.L_26:
        /*000c*/ 	.word	0x00000000
        /*0010*/ 	.short	0x0000
        /*0012*/ 	.short	0x0000
        /*0014*/ 	.byte	0x00, 0xf5, 0x21, 0x00


	//----- nvinfo : EIATTR_SPARSE_MMA_MASK
	.align		4
.L_27:
        /*0018*/ 	.byte	0x03, 0x50
        /*001a*/ 	.short	0x0000


	//----- nvinfo : EIATTR_MAXREG_COUNT
	.align		4
        /*001c*/ 	.byte	0x03, 0x1b
        /*001e*/ 	.short	0x00ff


	//----- nvinfo : EIATTR_MERCURY_ISA_VERSION
	.align		4
        /*0020*/ 	.byte	0x03, 0x5f
        /*0022*/ 	.short	0x0101


	//----- nvinfo : EIATTR_VRC_CTA_INIT_COUNT
	.align		4
        /*0024*/ 	.byte	0x02, 0x4a
	.zero		1
	.zero		1


	//----- nvinfo : EIATTR_EXIT_INSTR_OFFSETS
	.align		4
        /*0028*/ 	.byte	0x04, 0x1c
        /*002a*/ 	.short	(.L_29 - .L_28)


	//   ....[0]....
.L_28:
        /*002c*/ 	.word	0x00000060


	//   ....[1]....
        /*0030*/ 	.word	0x000000f0


	//----- nvinfo : EIATTR_CBANK_PARAM_SIZE
	.align		4
.L_29:
        /*0034*/ 	.byte	0x03, 0x19
        /*0036*/ 	.short	0x0008


	//----- nvinfo : EIATTR_PARAM_CBANK
	.align		4
        /*0038*/ 	.byte	0x04, 0x0a
        /*003a*/ 	.short	(.L_31 - .L_30)
	.align		4
.L_30:
        /*003c*/ 	.word	index@(.nv.constant0._Z13simple_kernelPf)
        /*0040*/ 	.short	0x0380
        /*0042*/ 	.short	0x0008


	//----- nvinfo : EIATTR_SW_WAR
	.align		4
.L_31:
        /*0044*/ 	.byte	0x04, 0x36
        /*0046*/ 	.short	(.L_33 - .L_32)
.L_32:
        /*0048*/ 	.word	0x00000008
.L_33:


//--------------------- .nv.callgraph             --------------------------
	.section	.nv.callgraph,"",@"SHT_CUDA_CALLGRAPH"
	.align	4
	.sectionentsize	8
	.align		4
        /*0000*/ 	.word	0x00000000
	.align		4
        /*0004*/ 	.word	0xffffffff
	.align		4
        /*0008*/ 	.word	0x00000000
	.align		4
        /*000c*/ 	.word	0xfffffffe
	.align		4
        /*0010*/ 	.word	0x00000000
	.align		4
        /*0014*/ 	.word	0xfffffffd
	.align		4
        /*0018*/ 	.word	0x00000000
	.align		4
        /*001c*/ 	.word	0xfffffffc


//--------------------- .nv.constant3             --------------------------
	.section	.nv.constant3,"a",@progbits
	.align	4
.nv.constant3:
	.type		const_angle,@object
	.size		const_angle,(const_one - const_angle)
const_angle:
	.zero		1440
	.type		const_one,@object
	.size		const_one,(.L_1 - const_one)
const_one:
	.zero		4
.L_1:


//--------------------- .text._Z17simple_kernel_onePf --------------------------
	.section	.text._Z17simple_kernel_onePf,"ax",@progbits
	.align	128
        .global         _Z17simple_kernel_onePf
        .type           _Z17simple_kernel_onePf,@function
        .size           _Z17simple_kernel_onePf,(.L_x_2 - _Z17simple_kernel_onePf)
        .other          _Z17simple_kernel_onePf,@"STO_CUDA_ENTRY STV_DEFAULT"
_Z17simple_kernel_onePf:
.text._Z17simple_kernel_onePf:
[----:B------:R-:W-:Y:S01]  /*0000*/  LDC R1, c[0x0][0x37c] ;  /* 0x0000df00ff017b82 */ /* 0x000fe20000000800 */
[----:B------:R-:W0:Y:S07]  /*0010*/  S2R R0, SR_TID.X ;  /* 0x0000000000007919 */ /* 0x000e2e0000002100 */
[----:B------:R-:W0:Y:S08]  /*0020*/  S2UR UR4, SR_CTAID.X ;  /* 0x00000000000479c3 */ /* 0x000e300000002500 */
[----:B------:R-:W0:Y:S02]  /*0030*/  LDC R5, c[0x0][0x360] ;  /* 0x0000d800ff057b82 */ /* 0x000e240000000800 */
[----:B0-----:R-:W-:-:S05]  /*0040*/  IMAD R5, R5, UR4, R0 ;  /* 0x0000000405057c24 */ /* 0x001fca000f8e0200 */
[----:B------:R-:W-:-:S13]  /*0050*/  ISETP.GT.AND P0, PT, R5, 0x167, PT ;  /* 0x000001670500780c */ /* 0x000fda0003f04270 */
[----:B------:R-:W-:Y:S05]  /*0060*/  @P0 EXIT ;  /* 0x000000000000094d */ /* 0x000fea0003800000 */
[----:B------:R-:W0:Y:S01]  /*0070*/  LDC.64 R2, c[0x0][0x380] ;  /* 0x0000e000ff027b82 */ /* 0x000e220000000a00 */
[----:B------:R-:W1:Y:S07]  /*0080*/  LDCU.64 UR4, c[0x0][0x358] ;  /* 0x00006b00ff0477ac */ /* 0x000e6e0008000a00 */
[----:B------:R-:W1:Y:S01]  /*0090*/  LDC R7, c[0x3][0x5a0] ;  /* 0x00c16800ff077b82 */ /* 0x000e620000000800 */
[----:B0-----:R-:W-:-:S05]  /*00a0*/  IMAD.WIDE R2, R5, 0x4, R2 ;  /* 0x0000000405027825 */ /* 0x001fca00078e0202 */
[----:B-1----:R-:W-:Y:S01]  /*00b0*/  STG.E desc[UR4][R2.64], R7 ;  /* 0x0000000702007986 */ /* 0x002fe2000c101904 */
[----:B------:R-:W-:Y:S05]  /*00c0*/  EXIT ;  /* 0x000000000000794d */ /* 0x000fea0003800000 */
.L_x_0:
[----:B------:R-:W-:-:S00]  /*00d0*/  BRA `(.L_x_0) ;  /* 0xfffffffc00fc7947 */ /* 0x000fc0000383ffff */
[----:B------:R-:W-:-:S00]  /*00e0*/  NOP ;  /* 0x0000000000007918 */ /* 0x000fc00000000000 */
        /* <DEDUP_REMOVED lines=9> */
.L_x_2:


//--------------------- .text._Z13simple_kernelPf --------------------------
	.section	.text._Z13simple_kernelPf,"ax",@progbits
	.align	128
        .global         _Z13simple_kernelPf
        .type           _Z13simple_kernelPf,@function
        .size           _Z13simple_kernelPf,(.L_x_3 - _Z13simple_kernelPf)
        .other          _Z13simple_kernelPf,@"STO_CUDA_ENTRY STV_DEFAULT"
_Z13simple_kernelPf:
.text._Z13simple_kernelPf:
[----:B------:R-:W-:Y:S01]  /*0000*/  LDC R1, c[0x0][0x37c] ;  /* 0x0000df00ff017b82 */ /* 0x000fe20000000800 */
[----:B------:R-:W0:Y:S07]  /*0010*/  S2R R3, SR_TID.X ;  /* 0x0000000000037919 */ /* 0x000e2e0000002100 */
[----:B------:R-:W0:Y:S08]  /*0020*/  S2UR UR4, SR_CTAID.X ;  /* 0x00000000000479c3 */ /* 0x000e300000002500 */
[----:B------:R-:W0:Y:S02]  /*0030*/  LDC R2, c[0x0][0x360] ;  /* 0x0000d800ff027b82 */ /* 0x000e240000000800 */
[----:B0-----:R-:W-:-:S05]  /*0040*/  IMAD R2, R2, UR4, R3 ;  /* 0x0000000402027c24 */ /* 0x001fca000f8e0203 */
[----:B------:R-:W-:-:S13]  /*0050*/  ISETP.GT.AND P0, PT, R2, 0x167, PT ;  /* 0x000001670200780c */ /* 0x000fda0003f04270 */
[----:B------:R-:W-:Y:S05]  /*0060*/  @P0 EXIT ;  /* 0x000000000000094d */ /* 0x000fea0003800000 */
[----:B------:R-:W-:Y:S01]  /*0070*/  IMAD.WIDE R2, R2, 0x4, RZ ;  /* 0x0000000402027825 */ /* 0x000fe200078e02ff */
[----:B------:R-:W0:Y:S02]  /*0080*/  LDCU.64 UR6, c[0x0][0x380] ;  /* 0x00007000ff0677ac */ /* 0x000e240008000a00 */
[----:B------:R-:W-:Y:S01]  /*0090*/  MOV R0, R2 ;  /* 0x0000000200007202 */ /* 0x000fe20000000f00 */
[----:B------:R-:W1:Y:S03]  /*00a0*/  LDCU.64 UR4, c[0x0][0x358] ;  /* 0x00006b00ff0477ac */ /* 0x000e660008000a00 */
[----:B------:R-:W1:Y:S01]  /*00b0*/  LDC R5, c[0x3][R0] ;  /* 0x00c0000000057b82 */ /* 0x000e620000000800 */
[----:B0-----:R-:W-:-:S04]  /*00c0*/  IADD3 R2, P0, PT, R2, UR6, RZ ;  /* 0x0000000602027c10 */ /* 0x001fc8000ff1e0ff */
[----:B------:R-:W-:-:S05]  /*00d0*/  IADD3.X R3, PT, PT, R3, UR7, RZ, P0, !PT ;  /* 0x0000000703037c10 */ /* 0x000fca00087fe4ff */
[----:B-1----:R-:W-:Y:S01]  /*00e0*/  STG.E desc[UR4][R2.64], R5 ;  /* 0x0000000502007986 */ /* 0x002fe2000c101904 */
[----:B------:R-:W-:Y:S05]  /*00f0*/  EXIT ;  /* 0x000000000000794d */ /* 0x000fea0003800000 */
.L_x_1:
        /* <DEDUP_REMOVED lines=16> */
.L_x_3:


//--------------------- .nv.shared.reserved.0     --------------------------
	.section	.nv.shared.reserved.0,"aw",@nobits
	.weak		__nv_reservedSMEM_offset_0_alias
	.size		__nv_reservedSMEM_offset_0_alias, 0, 64
	.other		__nv_reservedSMEM_offset_0_alias,@"STO_CUDA_RESERVED_SHARED STV_DEFAULT"
__nv_reservedSMEM_offset_0_alias:
	.zero		0
	.zero		64


//--------------------- .nv.constant0._Z17simple_kernel_onePf --------------------------
	.section	.nv.constant0._Z17simple_kernel_onePf,"a",@progbits
	.sectionflags	@""
	.align	4
.nv.constant0._Z17simple_kernel_onePf:
	.zero		904


//--------------------- .nv.constant0._Z13simple_kernelPf --------------------------
	.section	.nv.constant0._Z13simple_kernelPf,"a",@progbits
	.sectionflags	@""
	.align	4
.nv.constant0._Z13simple_kernelPf:
	.zero		904


//--------------------- SYMBOLS --------------------------

	.type		.nv.reservedSmem.offset0,@object
	.size		.nv.reservedSmem.offset0,0x4
